//
// Generated by NVIDIA NVVM Compiler
//
// Compiler Build ID: CL-36424714
// Cuda compilation tools, release 13.0, V13.0.88
// Based on NVVM 20.0.0
//

.version 9.0
.target sm_100
.address_size 64

	// .globl	_Z20min_reduction_kernelPiiS_

.visible .entry _Z20min_reduction_kernelPiiS_(
	.param .u64 .ptr .align 1 _Z20min_reduction_kernelPiiS__param_0,
	.param .u32 _Z20min_reduction_kernelPiiS__param_1,
	.param .u64 .ptr .align 1 _Z20min_reduction_kernelPiiS__param_2
)
{
	.reg .pred 	%p<2>;
	.reg .b32 	%r<8>;
	.reg .b64 	%rd<7>;

	ld.param.u64 	%rd1, [_Z20min_reduction_kernelPiiS__param_0];
	ld.param.u32 	%r2, [_Z20min_reduction_kernelPiiS__param_1];
	ld.param.u64 	%rd2, [_Z20min_reduction_kernelPiiS__param_2];
	mov.u32 	%r3, %ctaid.x;
	mov.u32 	%r4, %ntid.x;
	mov.u32 	%r5, %tid.x;
	mad.lo.s32 	%r1, %r3, %r4, %r5;
	setp.ge.s32 	%p1, %r1, %r2;
	@%p1 bra 	$L__BB0_2;
	cvta.to.global.u64 	%rd3, %rd1;
	cvta.to.global.u64 	%rd4, %rd2;
	mul.wide.s32 	%rd5, %r1, 4;
	add.s64 	%rd6, %rd3, %rd5;
	ld.global.u32 	%r6, [%rd6];
	atom.global.min.s32 	%r7, [%rd4], %r6;
$L__BB0_2:
	ret;

}
	// .globl	_Z20max_reduction_kernelPiiS_
.visible .entry _Z20max_reduction_kernelPiiS_(
	.param .u64 .ptr .align 1 _Z20max_reduction_kernelPiiS__param_0,
	.param .u32 _Z20max_reduction_kernelPiiS__param_1,
	.param .u64 .ptr .align 1 _Z20max_reduction_kernelPiiS__param_2
)
{
	.reg .pred 	%p<2>;
	.reg .b32 	%r<8>;
	.reg .b64 	%rd<7>;

	ld.param.u64 	%rd1, [_Z20max_reduction_kernelPiiS__param_0];
	ld.param.u32 	%r2, [_Z20max_reduction_kernelPiiS__param_1];
	ld.param.u64 	%rd2, [_Z20max_reduction_kernelPiiS__param_2];
	mov.u32 	%r3, %ctaid.x;
	mov.u32 	%r4, %ntid.x;
	mov.u32 	%r5, %tid.x;
	mad.lo.s32 	%r1, %r3, %r4, %r5;
	setp.ge.s32 	%p1, %r1, %r2;
	@%p1 bra 	$L__BB1_2;
	cvta.to.global.u64 	%rd3, %rd1;
	cvta.to.global.u64 	%rd4, %rd2;
	mul.wide.s32 	%rd5, %r1, 4;
	add.s64 	%rd6, %rd3, %rd5;
	ld.global.u32 	%r6, [%rd6];
	atom.global.max.s32 	%r7, [%rd4], %r6;
$L__BB1_2:
	ret;

}
	// .globl	_Z20sum_reduction_kernelPiiS_
.visible .entry _Z20sum_reduction_kernelPiiS_(
	.param .u64 .ptr .align 1 _Z20sum_reduction_kernelPiiS__param_0,
	.param .u32 _Z20sum_reduction_kernelPiiS__param_1,
	.param .u64 .ptr .align 1 _Z20sum_reduction_kernelPiiS__param_2
)
{
	.reg .pred 	%p<2>;
	.reg .b32 	%r<8>;
	.reg .b64 	%rd<7>;

	ld.param.u64 	%rd1, [_Z20sum_reduction_kernelPiiS__param_0];
	ld.param.u32 	%r2, [_Z20sum_reduction_kernelPiiS__param_1];
	ld.param.u64 	%rd2, [_Z20sum_reduction_kernelPiiS__param_2];
	mov.u32 	%r3, %ctaid.x;
	mov.u32 	%r4, %ntid.x;
	mov.u32 	%r5, %tid.x;
	mad.lo.s32 	%r1, %r3, %r4, %r5;
	setp.ge.s32 	%p1, %r1, %r2;
	@%p1 bra 	$L__BB2_2;
	cvta.to.global.u64 	%rd3, %rd1;
	cvta.to.global.u64 	%rd4, %rd2;
	mul.wide.s32 	%rd5, %r1, 4;
	add.s64 	%rd6, %rd3, %rd5;
	ld.global.u32 	%r6, [%rd6];
	atom.global.add.u32 	%r7, [%rd4], %r6;
$L__BB2_2:
	ret;

}
	// .globl	_Z24average_reduction_kernelPiiS_
.visible .entry _Z24average_reduction_kernelPiiS_(
	.param .u64 .ptr .align 1 _Z24average_reduction_kernelPiiS__param_0,
	.param .u32 _Z24average_reduction_kernelPiiS__param_1,
	.param .u64 .ptr .align 1 _Z24average_reduction_kernelPiiS__param_2
)
{
	.reg .pred 	%p<2>;
	.reg .b32 	%r<8>;
	.reg .b64 	%rd<7>;

	ld.param.u64 	%rd1, [_Z24average_reduction_kernelPiiS__param_0];
	ld.param.u32 	%r2, [_Z24average_reduction_kernelPiiS__param_1];
	ld.param.u64 	%rd2, [_Z24average_reduction_kernelPiiS__param_2];
	mov.u32 	%r3, %ctaid.x;
	mov.u32 	%r4, %ntid.x;
	mov.u32 	%r5, %tid.x;
	mad.lo.s32 	%r1, %r3, %r4, %r5;
	setp.ge.s32 	%p1, %r1, %r2;
	@%p1 bra 	$L__BB3_2;
	cvta.to.global.u64 	%rd3, %rd1;
	cvta.to.global.u64 	%rd4, %rd2;
	mul.wide.s32 	%rd5, %r1, 4;
	add.s64 	%rd6, %rd3, %rd5;
	ld.global.u32 	%r6, [%rd6];
	atom.global.add.u32 	%r7, [%rd4], %r6;
$L__BB3_2:
	ret;

}


// ===== COMPILED SASS (sm_100) =====

	.target	sm_100

	.elftype	@"ET_EXEC"


//--------------------- .note.nv.tkinfo           --------------------------
	.section	.note.nv.tkinfo,"",@"SHT_NOTE"
	.sectionflags	@"SHF_NOTE_NV_TKINFO"
	.tkinfo
        /*0018*/ 	.word	0x00000002
        /*0030*/ 	.string	""
        /*0030*/ 	.string	"ptxas"
        /*0030*/ 	.string	"Cuda compilation tools, release 13.0, V13.0.88"
        /*0030*/ 	.string	"Build cuda_13.0.r13.0/compiler.36424714_0"
        /*0030*/ 	.string	"-arch sm_100 -m 64 "



//--------------------- .note.nv.cuinfo           --------------------------
	.section	.note.nv.cuinfo,"",@"SHT_NOTE"
	.sectionflags	@"SHF_NOTE_NV_CUINFO"
        /*0018*/ 	.short	0x0002
        /*001a*/ 	.short	0x0064
        /*001c*/ 	.short	0x0082
	.zero		2


//--------------------- .nv.info                  --------------------------
	.section	.nv.info,"",@"SHT_CUDA_INFO"
	.align	4


	//----- nvinfo : EIATTR_REGCOUNT
	.align		4
        /*0000*/ 	.byte	0x04, 0x2f
        /*0002*/ 	.short	(.L_1 - .L_0)
	.align		4
.L_0:
        /*0004*/ 	.word	index@(_Z20min_reduction_kernelPiiS_)
        /*0008*/ 	.word	0x0000000a


	//----- nvinfo : EIATTR_FRAME_SIZE
	.align		4
.L_1:
        /*000c*/ 	.byte	0x04, 0x11
        /*000e*/ 	.short	(.L_3 - .L_2)
	.align		4
.L_2:
        /*0010*/ 	.word	index@(_Z20min_reduction_kernelPiiS_)
        /*0014*/ 	.word	0x00000000


	//----- nvinfo : EIATTR_REGCOUNT
	.align		4
.L_3:
        /*0018*/ 	.byte	0x04, 0x2f
        /*001a*/ 	.short	(.L_5 - .L_4)
	.align		4
.L_4:
        /*001c*/ 	.word	index@(_Z20max_reduction_kernelPiiS_)
        /*0020*/ 	.word	0x0000000a


	//----- nvinfo : EIATTR_FRAME_SIZE
	.align		4
.L_5:
        /*0024*/ 	.byte	0x04, 0x11
        /*0026*/ 	.short	(.L_7 - .L_6)
	.align		4
.L_6:
        /*0028*/ 	.word	index@(_Z20max_reduction_kernelPiiS_)
        /*002c*/ 	.word	0x00000000


	//----- nvinfo : EIATTR_REGCOUNT
	.align		4
.L_7:
        /*0030*/ 	.byte	0x04, 0x2f
        /*0032*/ 	.short	(.L_9 - .L_8)
	.align		4
.L_8:
        /*0034*/ 	.word	index@(_Z20sum_reduction_kernelPiiS_)
        /*0038*/ 	.word	0x0000000a


	//----- nvinfo : EIATTR_FRAME_SIZE
	.align		4
.L_9:
        /*003c*/ 	.byte	0x04, 0x11
        /*003e*/ 	.short	(.L_11 - .L_10)
	.align		4
.L_10:
        /*0040*/ 	.word	index@(_Z20sum_reduction_kernelPiiS_)
        /*0044*/ 	.word	0x00000000


	//----- nvinfo : EIATTR_REGCOUNT
	.align		4
.L_11:
        /*0048*/ 	.byte	0x04, 0x2f
        /*004a*/ 	.short	(.L_13 - .L_12)
	.align		4
.L_12:
        /*004c*/ 	.word	index@(_Z24average_reduction_kernelPiiS_)
        /*0050*/ 	.word	0x0000000a


	//----- nvinfo : EIATTR_FRAME_SIZE
	.align		4
.L_13:
        /*0054*/ 	.byte	0x04, 0x11
        /*0056*/ 	.short	(.L_15 - .L_14)
	.align		4
.L_14:
        /*0058*/ 	.word	index@(_Z24average_reduction_kernelPiiS_)
        /*005c*/ 	.word	0x00000000


	//----- nvinfo : EIATTR_MIN_STACK_SIZE
	.align		4
.L_15:
        /*0060*/ 	.byte	0x04, 0x12
        /*0062*/ 	.short	(.L_17 - .L_16)
	.align		4
.L_16:
        /*0064*/ 	.word	index@(_Z24average_reduction_kernelPiiS_)
        /*0068*/ 	.word	0x00000000


	//----- nvinfo : EIATTR_MIN_STACK_SIZE
	.align		4
.L_17:
        /*006c*/ 	.byte	0x04, 0x12
        /*006e*/ 	.short	(.L_19 - .L_18)
	.align		4
.L_18:
        /*0070*/ 	.word	index@(_Z20sum_reduction_kernelPiiS_)
        /*0074*/ 	.word	0x00000000


	//----- nvinfo : EIATTR_MIN_STACK_SIZE
	.align		4
.L_19:
        /*0078*/ 	.byte	0x04, 0x12
        /*007a*/ 	.short	(.L_21 - .L_20)
	.align		4
.L_20:
        /*007c*/ 	.word	index@(_Z20max_reduction_kernelPiiS_)
        /*0080*/ 	.word	0x00000000


	//----- nvinfo : EIATTR_MIN_STACK_SIZE
	.align		4
.L_21:
        /*0084*/ 	.byte	0x04, 0x12
        /*0086*/ 	.short	(.L_23 - .L_22)
	.align		4
.L_22:
        /*0088*/ 	.word	index@(_Z20min_reduction_kernelPiiS_)
        /*008c*/ 	.word	0x00000000
.L_23:


//--------------------- .nv.compat                --------------------------
	.section	.nv.compat,"",@"SHT_CUDA_COMPAT_INFO"
	.align	4
        /*0000*/ 	.byte	0x02, 0x09, 0x00, 0x00, 0x02, 0x02, 0x01, 0x00, 0x02, 0x05, 0x05, 0x00, 0x03, 0x07, 0x01, 0x01
        /*0010*/ 	.byte	0x02, 0x03, 0x00, 0x00, 0x02, 0x06, 0x01, 0x00, 0x04, 0x0b, 0x08, 0x00, 0x09, 0x00, 0x00, 0x00
        /*0020*/ 	.byte	0x00, 0x00, 0x00, 0x00


//--------------------- .nv.info._Z24average_reduction_kernelPiiS_ --------------------------
	.section	.nv.info._Z24average_reduction_kernelPiiS_,"",@"SHT_CUDA_INFO"
	.sectionflags	@""
	.align	4


	//----- nvinfo : EIATTR_CUDA_API_VERSION
	.align		4
        /*0000*/ 	.byte	0x04, 0x37
        /*0002*/ 	.short	(.L_25 - .L_24)
.L_24:
        /*0004*/ 	.word	0x00000082


	//----- nvinfo : EIATTR_KPARAM_INFO
	.align		4
.L_25:
        /*0008*/ 	.byte	0x04, 0x17
        /*000a*/ 	.short	(.L_27 - .L_26)
.L_26:
        /*000c*/ 	.word	0x00000000
        /*0010*/ 	.short	0x0002
        /*0012*/ 	.short	0x0010
        /*0014*/ 	.byte	0x00, 0xf5, 0x21, 0x00


	//----- nvinfo : EIATTR_KPARAM_INFO
	.align		4
.L_27:
        /*0018*/ 	.byte	0x04, 0x17
        /*001a*/ 	.short	(.L_29 - .L_28)
.L_28:
        /*001c*/ 	.word	0x00000000
        /*0020*/ 	.short	0x0001
        /*0022*/ 	.short	0x0008
        /*0024*/ 	.byte	0x00, 0xf0, 0x11, 0x00


	//----- nvinfo : EIATTR_KPARAM_INFO
	.align		4
.L_29:
        /*0028*/ 	.byte	0x04, 0x17
        /*002a*/ 	.short	(.L_31 - .L_30)
.L_30:
        /*002c*/ 	.word	0x00000000
        /*0030*/ 	.short	0x0000
        /*0032*/ 	.short	0x0000
        /*0034*/ 	.byte	0x00, 0xf5, 0x21, 0x00


	//----- nvinfo : EIATTR_SPARSE_MMA_MASK
	.align		4
.L_31:
        /*0038*/ 	.byte	0x03, 0x50
        /*003a*/ 	.short	0x0000


	//----- nvinfo : EIATTR_MAXREG_COUNT
	.align		4
        /*003c*/ 	.byte	0x03, 0x1b
        /*003e*/ 	.short	0x00ff


	//----- nvinfo : EIATTR_MERCURY_ISA_VERSION
	.align		4
        /*0040*/ 	.byte	0x03, 0x5f
        /*0042*/ 	.short	0x0101


	//----- nvinfo : EIATTR_INT_WARP_WIDE_INSTR_OFFSETS
	.align		4
        /*0044*/ 	.byte	0x04, 0x31
        /*0046*/ 	.short	(.L_33 - .L_32)


	//   ....[0]....
.L_32:
        /*0048*/ 	.word	0x000000d0


	//   ....[1]....
        /*004c*/ 	.word	0x00000110


	//----- nvinfo : EIATTR_VRC_CTA_INIT_COUNT
	.align		4
.L_33:
        /*0050*/ 	.byte	0x02, 0x4a
	.zero		1
	.zero		1


	//----- nvinfo : EIATTR_EXIT_INSTR_OFFSETS
	.align		4
        /*0054*/ 	.byte	0x04, 0x1c
        /*0056*/ 	.short	(.L_35 - .L_34)


	//   ....[0]....
.L_34:
        /*0058*/ 	.word	0x00000070


	//   ....[1]....
        /*005c*/ 	.word	0x00000140


	//----- nvinfo : EIATTR_CBANK_PARAM_SIZE
	.align		4
.L_35:
        /*0060*/ 	.byte	0x03, 0x19
        /*0062*/ 	.short	0x0018


	//----- nvinfo : EIATTR_PARAM_CBANK
	.align		4
        /*0064*/ 	.byte	0x04, 0x0a
        /*0066*/ 	.short	(.L_37 - .L_36)
	.align		4
.L_36:
        /*0068*/ 	.word	index@(.nv.constant0._Z24average_reduction_kernelPiiS_)
        /*006c*/ 	.short	0x0380
        /*006e*/ 	.short	0x0018


	//----- nvinfo : EIATTR_SW_WAR
	.align		4
.L_37:
        /*0070*/ 	.byte	0x04, 0x36
        /*0072*/ 	.short	(.L_39 - .L_38)
.L_38:
        /*0074*/ 	.word	0x00000008
.L_39:


//--------------------- .nv.info._Z20sum_reduction_kernelPiiS_ --------------------------
	.section	.nv.info._Z20sum_reduction_kernelPiiS_,"",@"SHT_CUDA_INFO"
	.sectionflags	@""
	.align	4


	//----- nvinfo : EIATTR_CUDA_API_VERSION
	.align		4
        /*0000*/ 	.byte	0x04, 0x37
        /*0002*/ 	.short	(.L_41 - .L_40)
.L_40:
        /*0004*/ 	.word	0x00000082


	//----- nvinfo : EIATTR_KPARAM_INFO
	.align		4
.L_41:
        /*0008*/ 	.byte	0x04, 0x17
        /*000a*/ 	.short	(.L_43 - .L_42)
.L_42:
        /*000c*/ 	.word	0x00000000
        /*0010*/ 	.short	0x0002
        /*0012*/ 	.short	0x0010
        /*0014*/ 	.byte	0x00, 0xf5, 0x21, 0x00


	//----- nvinfo : EIATTR_KPARAM_INFO
	.align		4
.L_43:
        /*0018*/ 	.byte	0x04, 0x17
        /*001a*/ 	.short	(.L_45 - .L_44)
.L_44:
        /*001c*/ 	.word	0x00000000
        /*0020*/ 	.short	0x0001
        /*0022*/ 	.short	0x0008
        /*0024*/ 	.byte	0x00, 0xf0, 0x11, 0x00


	//----- nvinfo : EIATTR_KPARAM_INFO
	.align		4
.L_45:
        /*0028*/ 	.byte	0x04, 0x17
        /*002a*/ 	.short	(.L_47 - .L_46)
.L_46:
        /*002c*/ 	.word	0x00000000
        /*0030*/ 	.short	0x0000
        /*0032*/ 	.short	0x0000
        /*0034*/ 	.byte	0x00, 0xf5, 0x21, 0x00


	//----- nvinfo : EIATTR_SPARSE_MMA_MASK
	.align		4
.L_47:
        /*0038*/ 	.byte	0x03, 0x50
        /*003a*/ 	.short	0x0000


	//----- nvinfo : EIATTR_MAXREG_COUNT
	.align		4
        /*003c*/ 	.byte	0x03, 0x1b
        /*003e*/ 	.short	0x00ff


	//----- nvinfo : EIATTR_MERCURY_ISA_VERSION
	.align		4
        /*0040*/ 	.byte	0x03, 0x5f
        /*0042*/ 	.short	0x0101


	//----- nvinfo : EIATTR_INT_WARP_WIDE_INSTR_OFFSETS
	.align		4
        /*0044*/ 	.byte	0x04, 0x31
        /*0046*/ 	.short	(.L_49 - .L_48)


	//   ....[0]....
.L_48:
        /*0048*/ 	.word	0x000000d0


	//   ....[1]....
        /*004c*/ 	.word	0x00000110


	//----- nvinfo : EIATTR_VRC_CTA_INIT_COUNT
	.align		4
.L_49:
        /*0050*/ 	.byte	0x02, 0x4a
	.zero		1
	.zero		1


	//----- nvinfo : EIATTR_EXIT_INSTR_OFFSETS
	.align		4
        /*0054*/ 	.byte	0x04, 0x1c
        /*0056*/ 	.short	(.L_51 - .L_50)


	//   ....[0]....
.L_50:
        /*0058*/ 	.word	0x00000070


	//   ....[1]....
        /*005c*/ 	.word	0x00000140


	//----- nvinfo : EIATTR_CBANK_PARAM_SIZE
	.align		4
.L_51:
        /*0060*/ 	.byte	0x03, 0x19
        /*0062*/ 	.short	0x0018


	//----- nvinfo : EIATTR_PARAM_CBANK
	.align		4
        /*0064*/ 	.byte	0x04, 0x0a
        /*0066*/ 	.short	(.L_53 - .L_52)
	.align		4
.L_52:
        /*0068*/ 	.word	index@(.nv.constant0._Z20sum_reduction_kernelPiiS_)
        /*006c*/ 	.short	0x0380
        /*006e*/ 	.short	0x0018


	//----- nvinfo : EIATTR_SW_WAR
	.align		4
.L_53:
        /*0070*/ 	.byte	0x04, 0x36
        /*0072*/ 	.short	(.L_55 - .L_54)
.L_54:
        /*0074*/ 	.word	0x00000008
.L_55:


//--------------------- .nv.info._Z20max_reduction_kernelPiiS_ --------------------------
	.section	.nv.info._Z20max_reduction_kernelPiiS_,"",@"SHT_CUDA_INFO"
	.sectionflags	@""
	.align	4


	//----- nvinfo : EIATTR_CUDA_API_VERSION
	.align		4
        /*0000*/ 	.byte	0x04, 0x37
        /*0002*/ 	.short	(.L_57 - .L_56)
.L_56:
        /*0004*/ 	.word	0x00000082


	//----- nvinfo : EIATTR_KPARAM_INFO
	.align		4
.L_57:
        /*0008*/ 	.byte	0x04, 0x17
        /*000a*/ 	.short	(.L_59 - .L_58)
.L_58:
        /*000c*/ 	.word	0x00000000
        /*0010*/ 	.short	0x0002
        /*0012*/ 	.short	0x0010
        /*0014*/ 	.byte	0x00, 0xf5, 0x21, 0x00


	//----- nvinfo : EIATTR_KPARAM_INFO
	.align		4
.L_59:
        /*0018*/ 	.byte	0x04, 0x17
        /*001a*/ 	.short	(.L_61 - .L_60)
.L_60:
        /*001c*/ 	.word	0x00000000
        /*0020*/ 	.short	0x0001
        /*0022*/ 	.short	0x0008
        /*0024*/ 	.byte	0x00, 0xf0, 0x11, 0x00


	//----- nvinfo : EIATTR_KPARAM_INFO
	.align		4
.L_61:
        /*0028*/ 	.byte	0x04, 0x17
        /*002a*/ 	.short	(.L_63 - .L_62)
.L_62:
        /*002c*/ 	.word	0x00000000
        /*0030*/ 	.short	0x0000
        /*0032*/ 	.short	0x0000
        /*0034*/ 	.byte	0x00, 0xf5, 0x21, 0x00


	//----- nvinfo : EIATTR_SPARSE_MMA_MASK
	.align		4
.L_63:
        /*0038*/ 	.byte	0x03, 0x50
        /*003a*/ 	.short	0x0000


	//----- nvinfo : EIATTR_MAXREG_COUNT
	.align		4
        /*003c*/ 	.byte	0x03, 0x1b
        /*003e*/ 	.short	0x00ff


	//----- nvinfo : EIATTR_MERCURY_ISA_VERSION
	.align		4
        /*0040*/ 	.byte	0x03, 0x5f
        /*0042*/ 	.short	0x0101


	//----- nvinfo : EIATTR_INT_WARP_WIDE_INSTR_OFFSETS
	.align		4
        /*0044*/ 	.byte	0x04, 0x31
        /*0046*/ 	.short	(.L_65 - .L_64)


	//   ....[0]....
.L_64:
        /*0048*/ 	.word	0x000000d0


	//   ....[1]....
        /*004c*/ 	.word	0x00000110


	//----- nvinfo : EIATTR_VRC_CTA_INIT_COUNT
	.align		4
.L_65:
        /*0050*/ 	.byte	0x02, 0x4a
	.zero		1
	.zero		1


	//----- nvinfo : EIATTR_EXIT_INSTR_OFFSETS
	.align		4
        /*0054*/ 	.byte	0x04, 0x1c
        /*0056*/ 	.short	(.L_67 - .L_66)


	//   ....[0]....
.L_66:
        /*0058*/ 	.word	0x00000070


	//   ....[1]....
        /*005c*/ 	.word	0x00000140


	//----- nvinfo : EIATTR_CBANK_PARAM_SIZE
	.align		4
.L_67:
        /*0060*/ 	.byte	0x03, 0x19
        /*0062*/ 	.short	0x0018


	//----- nvinfo : EIATTR_PARAM_CBANK
	.align		4
        /*0064*/ 	.byte	0x04, 0x0a
        /*0066*/ 	.short	(.L_69 - .L_68)
	.align		4
.L_68:
        /*0068*/ 	.word	index@(.nv.constant0._Z20max_reduction_kernelPiiS_)
        /*006c*/ 	.short	0x0380
        /*006e*/ 	.short	0x0018


	//----- nvinfo : EIATTR_SW_WAR
	.align		4
.L_69:
        /*0070*/ 	.byte	0x04, 0x36
        /*0072*/ 	.short	(.L_71 - .L_70)
.L_70:
        /*0074*/ 	.word	0x00000008
.L_71:


//--------------------- .nv.info._Z20min_reduction_kernelPiiS_ --------------------------
	.section	.nv.info._Z20min_reduction_kernelPiiS_,"",@"SHT_CUDA_INFO"
	.sectionflags	@""
	.align	4


	//----- nvinfo : EIATTR_CUDA_API_VERSION
	.align		4
        /*0000*/ 	.byte	0x04, 0x37
        /*0002*/ 	.short	(.L_73 - .L_72)
.L_72:
        /*0004*/ 	.word	0x00000082


	//----- nvinfo : EIATTR_KPARAM_INFO
	.align		4
.L_73:
        /*0008*/ 	.byte	0x04, 0x17
        /*000a*/ 	.short	(.L_75 - .L_74)
.L_74:
        /*000c*/ 	.word	0x00000000
        /*0010*/ 	.short	0x0002
        /*0012*/ 	.short	0x0010
        /*0014*/ 	.byte	0x00, 0xf5, 0x21, 0x00


	//----- nvinfo : EIATTR_KPARAM_INFO
	.align		4
.L_75:
        /*0018*/ 	.byte	0x04, 0x17
        /*001a*/ 	.short	(.L_77 - .L_76)
.L_76:
        /*001c*/ 	.word	0x00000000
        /*0020*/ 	.short	0x0001
        /*0022*/ 	.short	0x0008
        /*0024*/ 	.byte	0x00, 0xf0, 0x11, 0x00


	//----- nvinfo : EIATTR_KPARAM_INFO
	.align		4
.L_77:
        /*0028*/ 	.byte	0x04, 0x17
        /*002a*/ 	.short	(.L_79 - .L_78)
.L_78:
        /*002c*/ 	.word	0x00000000
        /*0030*/ 	.short	0x0000
        /*0032*/ 	.short	0x0000
        /*0034*/ 	.byte	0x00, 0xf5, 0x21, 0x00


	//----- nvinfo : EIATTR_SPARSE_MMA_MASK
	.align		4
.L_79:
        /*0038*/ 	.byte	0x03, 0x50
        /*003a*/ 	.short	0x0000


	//----- nvinfo : EIATTR_MAXREG_COUNT
	.align		4
        /*003c*/ 	.byte	0x03, 0x1b
        /*003e*/ 	.short	0x00ff


	//----- nvinfo : EIATTR_MERCURY_ISA_VERSION
	.align		4
        /*0040*/ 	.byte	0x03, 0x5f
        /*0042*/ 	.short	0x0101


	//----- nvinfo : EIATTR_INT_WARP_WIDE_INSTR_OFFSETS
	.align		4
        /*0044*/ 	.byte	0x04, 0x31
        /*0046*/ 	.short	(.L_81 - .L_80)


	//   ....[0]....
.L_80:
        /*0048*/ 	.word	0x000000d0


	//   ....[1]....
        /*004c*/ 	.word	0x00000110


	//----- nvinfo : EIATTR_VRC_CTA_INIT_COUNT
	.align		4
.L_81:
        /*0050*/ 	.byte	0x02, 0x4a
	.zero		1
	.zero		1


	//----- nvinfo : EIATTR_EXIT_INSTR_OFFSETS
	.align		4
        /*0054*/ 	.byte	0x04, 0x1c
        /*0056*/ 	.short	(.L_83 - .L_82)


	//   ....[0]....
.L_82:
        /*0058*/ 	.word	0x00000070


	//   ....[1]....
        /*005c*/ 	.word	0x00000140


	//----- nvinfo : EIATTR_CBANK_PARAM_SIZE
	.align		4
.L_83:
        /*0060*/ 	.byte	0x03, 0x19
        /*0062*/ 	.short	0x0018


	//----- nvinfo : EIATTR_PARAM_CBANK
	.align		4
        /*0064*/ 	.byte	0x04, 0x0a
        /*0066*/ 	.short	(.L_85 - .L_84)
	.align		4
.L_84:
        /*0068*/ 	.word	index@(.nv.constant0._Z20min_reduction_kernelPiiS_)
        /*006c*/ 	.short	0x0380
        /*006e*/ 	.short	0x0018


	//----- nvinfo : EIATTR_SW_WAR
	.align		4
.L_85:
        /*0070*/ 	.byte	0x04, 0x36
        /*0072*/ 	.short	(.L_87 - .L_86)
.L_86:
        /*0074*/ 	.word	0x00000008
.L_87:


//--------------------- .nv.callgraph             --------------------------
	.section	.nv.callgraph,"",@"SHT_CUDA_CALLGRAPH"
	.align	4
	.sectionentsize	8
	.align		4
        /*0000*/ 	.word	0x00000000
	.align		4
        /*0004*/ 	.word	0xffffffff
	.align		4
        /*0008*/ 	.word	0x00000000
	.align		4
        /*000c*/ 	.word	0xfffffffe
	.align		4
        /*0010*/ 	.word	0x00000000
	.align		4
        /*0014*/ 	.word	0xfffffffd
	.align		4
        /*0018*/ 	.word	0x00000000
	.align		4
        /*001c*/ 	.word	0xfffffffc


//--------------------- .text._Z24average_reduction_kernelPiiS_ --------------------------
	.section	.text._Z24average_reduction_kernelPiiS_,"ax",@progbits
	.align	128
        .global         _Z24average_reduction_kernelPiiS_
        .type           _Z24average_reduction_kernelPiiS_,@function
        .size           _Z24average_reduction_kernelPiiS_,(.L_x_4 - _Z24average_reduction_kernelPiiS_)
        .other          _Z24average_reduction_kernelPiiS_,@"STO_CUDA_ENTRY STV_DEFAULT"
_Z24average_reduction_kernelPiiS_:
.text._Z24average_reduction_kernelPiiS_:
[----:B------:R-:W-:Y:S01]  /*0000*/  LDC R1, c[0x0][0x37c] ;  /* 0x0000df00ff017b82 */ /* 0x000fe20000000800 */
[----:B------:R-:W0:Y:S07]  /*0010*/  S2R R0, SR_TID.X ;  /* 0x0000000000007919 */ /* 0x000e2e0000002100 */
[----:B------:R-:W0:Y:S01]  /*0020*/  S2UR UR4, SR_CTAID.X ;  /* 0x00000000000479c3 */ /* 0x000e220000002500 */
[----:B------:R-:W1:Y:S07]  /*0030*/  LDCU UR5, c[0x0][0x388] ;  /* 0x00007100ff0577ac */ /* 0x000e6e0008000800 */
[----:B------:R-:W0:Y:S02]  /*0040*/  LDC R5, c[0x0][0x360] ;  /* 0x0000d800ff057b82 */ /* 0x000e240000000800 */
[----:B0-----:R-:W-:-:S05]  /*0050*/  IMAD R5, R5, UR4, R0 ;  /* 0x0000000405057c24 */ /* 0x001fca000f8e0200 */
[----:B-1----:R-:W-:-:S13]  /*0060*/  ISETP.GE.AND P0, PT, R5, UR5, PT ;  /* 0x0000000505007c0c */ /* 0x002fda000bf06270 */
[----:B------:R-:W-:Y:S05]  /*0070*/  @P0 EXIT ;  /* 0x000000000000094d */ /* 0x000fea0003800000 */
[----:B------:R-:W0:Y:S01]  /*0080*/  LDC.64 R2, c[0x0][0x380] ;  /* 0x0000e000ff027b82 */ /* 0x000e220000000a00 */
[----:B------:R-:W1:Y:S01]  /*0090*/  LDCU.64 UR6, c[0x0][0x358] ;  /* 0x00006b00ff0677ac */ /* 0x000e620008000a00 */
[----:B0-----:R-:W-:-:S06]  /*00a0*/  IMAD.WIDE R2, R5, 0x4, R2 ;  /* 0x0000000405027825 */ /* 0x001fcc00078e0202 */
[----:B-1----:R-:W2:Y:S01]  /*00b0*/  LDG.E R2, desc[UR6][R2.64] ;  /* 0x0000000602027981 */ /* 0x002ea2000c1e1900 */
[----:B------:R-:W0:Y:S01]  /*00c0*/  LDC.64 R4, c[0x0][0x390] ;  /* 0x0000e400ff047b82 */ /* 0x000e220000000a00 */
[----:B------:R-:W-:Y:S01]  /*00d0*/  VOTEU.ANY UR4, UPT, PT ;  /* 0x0000000000047886 */ /* 0x000fe200038e0100 */
[----:B------:R-:W1:Y:S01]  /*00e0*/  S2R R0, SR_LANEID ;  /* 0x0000000000007919 */ /* 0x000e620000000000 */
[----:B------:R-:W-:-:S06]  /*00f0*/  UFLO.U32 UR4, UR4 ;  /* 0x00000004000472bd */ /* 0x000fcc00080e0000 */
[----:B-1----:R-:W-:Y:S01]  /*0100*/  ISETP.EQ.U32.AND P0, PT, R0, UR4, PT ;  /* 0x0000000400007c0c */ /* 0x002fe2000bf02070 */
[----:B--2---:R-:W1:Y:S02]  /*0110*/  REDUX.SUM UR5, R2 ;  /* 0x00000000020573c4 */ /* 0x004e64000000c000 */
[----:B-1----:R-:W-:-:S10]  /*0120*/  MOV R7, UR5 ;  /* 0x0000000500077c02 */ /* 0x002fd40008000f00 */
[----:B0-----:R-:W-:Y:S01]  /*0130*/  @P0 REDG.E.ADD.STRONG.GPU desc[UR6][R4.64], R7 ;  /* 0x000000070400098e */ /* 0x001fe2000c12e106 */
[----:B------:R-:W-:Y:S05]  /*0140*/  EXIT ;  /* 0x000000000000794d */ /* 0x000fea0003800000 */
.L_x_0:
[----:B------:R-:W-:-:S00]  /*0150*/  BRA `(.L_x_0) ;  /* 0xfffffffc00fc7947 */ /* 0x000fc0000383ffff */
[----:B------:R-:W-:-:S00]  /*0160*/  NOP ;  /* 0x0000000000007918 */ /* 0x000fc00000000000 */
        /* <DEDUP_REMOVED lines=9> */
.L_x_4:


//--------------------- .text._Z20sum_reduction_kernelPiiS_ --------------------------
	.section	.text._Z20sum_reduction_kernelPiiS_,"ax",@progbits
	.align	128
        .global         _Z20sum_reduction_kernelPiiS_
        .type           _Z20sum_reduction_kernelPiiS_,@function
        .size           _Z20sum_reduction_kernelPiiS_,(.L_x_5 - _Z20sum_reduction_kernelPiiS_)
        .other          _Z20sum_reduction_kernelPiiS_,@"STO_CUDA_ENTRY STV_DEFAULT"
_Z20sum_reduction_kernelPiiS_:
.text._Z20sum_reduction_kernelPiiS_:
        /* <DEDUP_REMOVED lines=21> */
.L_x_1:
        /* <DEDUP_REMOVED lines=11> */
.L_x_5:


//--------------------- .text._Z20max_reduction_kernelPiiS_ --------------------------
	.section	.text._Z20max_reduction_kernelPiiS_,"ax",@progbits
	.align	128
        .global         _Z20max_reduction_kernelPiiS_
        .type           _Z20max_reduction_kernelPiiS_,@function
        .size           _Z20max_reduction_kernelPiiS_,(.L_x_6 - _Z20max_reduction_kernelPiiS_)
        .other          _Z20max_reduction_kernelPiiS_,@"STO_CUDA_ENTRY STV_DEFAULT"
_Z20max_reduction_kernelPiiS_:
.text._Z20max_reduction_kernelPiiS_:
        /* <DEDUP_REMOVED lines=16> */
[----:B-1----:R-:W-:Y:S02]  /*0100*/  ISETP.EQ.U32.AND P0, PT, R0, UR4, PT ;  /* 0x0000000400007c0c */ /* 0x002fe4000bf02070 */
[----:B--2---:R-:W-:-:S13]  /*0110*/  CREDUX.MAX.S32 UR5, R2 ;  /* 0x00000000020572cc */ /* 0x004fda0000000200 */
[----:B------:R-:W-:-:S05]  /*0120*/  MOV R7, UR5 ;  /* 0x0000000500077c02 */ /* 0x000fca0008000f00 */
[----:B0-----:R-:W-:Y:S01]  /*0130*/  @P0 REDG.E.MAX.S32.STRONG.GPU desc[UR6][R4.64], R7 ;  /* 0x000000070400098e */ /* 0x001fe2000d12e306 */
[----:B------:R-:W-:Y:S05]  /*0140*/  EXIT ;  /* 0x000000000000794d */ /* 0x000fea0003800000 */
.L_x_2:
        /* <DEDUP_REMOVED lines=11> */
.L_x_6:


//--------------------- .text._Z20min_reduction_kernelPiiS_ --------------------------
	.section	.text._Z20min_reduction_kernelPiiS_,"ax",@progbits
	.align	128
        .global         _Z20min_reduction_kernelPiiS_
        .type           _Z20min_reduction_kernelPiiS_,@function
        .size           _Z20min_reduction_kernelPiiS_,(.L_x_7 - _Z20min_reduction_kernelPiiS_)
        .other          _Z20min_reduction_kernelPiiS_,@"STO_CUDA_ENTRY STV_DEFAULT"
_Z20min_reduction_kernelPiiS_:
.text._Z20min_reduction_kernelPiiS_:
        /* <DEDUP_REMOVED lines=17> */
[----:B--2---:R-:W-:-:S13]  /*0110*/  CREDUX.MIN.S32 UR5, R2 ;  /* 0x00000000020572cc */ /* 0x004fda0000008200 */
[----:B------:R-:W-:-:S05]  /*0120*/  MOV R7, UR5 ;  /* 0x0000000500077c02 */ /* 0x000fca0008000f00 */
[----:B0-----:R-:W-:Y:S01]  /*0130*/  @P0 REDG.E.MIN.S32.STRONG.GPU desc[UR6][R4.64], R7 ;  /* 0x000000070400098e */ /* 0x001fe2000c92e306 */
[----:B------:R-:W-:Y:S05]  /*0140*/  EXIT ;  /* 0x000000000000794d */ /* 0x000fea0003800000 */
.L_x_3:
        /* <DEDUP_REMOVED lines=11> */
.L_x_7:


//--------------------- .nv.shared.reserved.0     --------------------------
	.section	.nv.shared.reserved.0,"aw",@nobits
	.weak		__nv_reservedSMEM_offset_0_alias
	.size		__nv_reservedSMEM_offset_0_alias, 0, 64
	.other		__nv_reservedSMEM_offset_0_alias,@"STO_CUDA_RESERVED_SHARED STV_DEFAULT"
__nv_reservedSMEM_offset_0_alias:
	.zero		0
	.zero		64


//--------------------- .nv.constant0._Z24average_reduction_kernelPiiS_ --------------------------
	.section	.nv.constant0._Z24average_reduction_kernelPiiS_,"a",@progbits
	.sectionflags	@""
	.align	4
.nv.constant0._Z24average_reduction_kernelPiiS_:
	.zero		920


//--------------------- .nv.constant0._Z20sum_reduction_kernelPiiS_ --------------------------
	.section	.nv.constant0._Z20sum_reduction_kernelPiiS_,"a",@progbits
	.sectionflags	@""
	.align	4
.nv.constant0._Z20sum_reduction_kernelPiiS_:
	.zero		920


//--------------------- .nv.constant0._Z20max_reduction_kernelPiiS_ --------------------------
	.section	.nv.constant0._Z20max_reduction_kernelPiiS_,"a",@progbits
	.sectionflags	@""
	.align	4
.nv.constant0._Z20max_reduction_kernelPiiS_:
	.zero		920


//--------------------- .nv.constant0._Z20min_reduction_kernelPiiS_ --------------------------
	.section	.nv.constant0._Z20min_reduction_kernelPiiS_,"a",@progbits
	.sectionflags	@""
	.align	4
.nv.constant0._Z20min_reduction_kernelPiiS_:
	.zero		920


//--------------------- SYMBOLS --------------------------

	.type		.nv.reservedSmem.offset0,@object
	.size		.nv.reservedSmem.offset0,0x4
